//
// Generated by NVIDIA NVVM Compiler
//
// Compiler Build ID: CL-36424714
// Cuda compilation tools, release 13.0, V13.0.88
// Based on NVVM 20.0.0
//

.version 9.0
.target sm_100
.address_size 64

	// .globl	_Z27batchedMatrixMultiplicationPfS_S_iiiii

.visible .entry _Z27batchedMatrixMultiplicationPfS_S_iiiii(
	.param .u64 .ptr .align 1 _Z27batchedMatrixMultiplicationPfS_S_iiiii_param_0,
	.param .u64 .ptr .align 1 _Z27batchedMatrixMultiplicationPfS_S_iiiii_param_1,
	.param .u64 .ptr .align 1 _Z27batchedMatrixMultiplicationPfS_S_iiiii_param_2,
	.param .u32 _Z27batchedMatrixMultiplicationPfS_S_iiiii_param_3,
	.param .u32 _Z27batchedMatrixMultiplicationPfS_S_iiiii_param_4,
	.param .u32 _Z27batchedMatrixMultiplicationPfS_S_iiiii_param_5,
	.param .u32 _Z27batchedMatrixMultiplicationPfS_S_iiiii_param_6,
	.param .u32 _Z27batchedMatrixMultiplicationPfS_S_iiiii_param_7
)
{
	.reg .pred 	%p<13>;
	.reg .b32 	%r<61>;
	.reg .b32 	%f<68>;
	.reg .b64 	%rd<39>;

	ld.param.u64 	%rd4, [_Z27batchedMatrixMultiplicationPfS_S_iiiii_param_0];
	ld.param.u64 	%rd5, [_Z27batchedMatrixMultiplicationPfS_S_iiiii_param_1];
	ld.param.u64 	%rd3, [_Z27batchedMatrixMultiplicationPfS_S_iiiii_param_2];
	ld.param.u32 	%r27, [_Z27batchedMatrixMultiplicationPfS_S_iiiii_param_4];
	ld.param.u32 	%r28, [_Z27batchedMatrixMultiplicationPfS_S_iiiii_param_5];
	ld.param.u32 	%r29, [_Z27batchedMatrixMultiplicationPfS_S_iiiii_param_6];
	ld.param.u32 	%r30, [_Z27batchedMatrixMultiplicationPfS_S_iiiii_param_7];
	cvta.to.global.u64 	%rd1, %rd5;
	cvta.to.global.u64 	%rd2, %rd4;
	mov.u32 	%r1, %ctaid.z;
	div.u32 	%r2, %r1, %r27;
	mul.lo.s32 	%r31, %r2, %r27;
	sub.s32 	%r3, %r1, %r31;
	mov.u32 	%r32, %tid.y;
	mov.u32 	%r33, %ctaid.y;
	mov.u32 	%r34, %ntid.y;
	mad.lo.s32 	%r4, %r33, %r34, %r32;
	mov.u32 	%r5, %tid.x;
	mov.u32 	%r35, %ctaid.x;
	mov.u32 	%r36, %ntid.x;
	mul.lo.s32 	%r6, %r35, %r36;
	add.s32 	%r7, %r6, %r5;
	setp.ge.s32 	%p1, %r4, %r28;
	setp.ge.s32 	%p2, %r7, %r30;
	or.pred  	%p3, %p1, %p2;
	@%p3 bra 	$L__BB0_14;
	setp.lt.s32 	%p4, %r29, 1;
	mov.f32 	%f67, 0f00000000;
	@%p4 bra 	$L__BB0_13;
	mad.lo.s32 	%r38, %r2, %r27, %r3;
	mad.lo.s32 	%r39, %r38, %r28, %r4;
	mul.lo.s32 	%r8, %r39, %r29;
	mul.lo.s32 	%r9, %r38, %r29;
	and.b32  	%r10, %r29, 7;
	setp.lt.u32 	%p5, %r29, 8;
	mov.f32 	%f67, 0f00000000;
	mov.b32 	%r59, 0;
	@%p5 bra 	$L__BB0_5;
	and.b32  	%r59, %r29, 2147483640;
	neg.s32 	%r57, %r59;
	mul.lo.s32 	%r40, %r1, %r30;
	mad.lo.s32 	%r41, %r40, %r29, %r5;
	add.s32 	%r56, %r41, %r6;
	shl.b32 	%r14, %r30, 3;
	mov.f32 	%f67, 0f00000000;
	mul.wide.s32 	%rd10, %r30, 4;
	mov.u32 	%r55, %r8;
$L__BB0_4:
	.pragma "nounroll";
	mul.wide.s32 	%rd6, %r55, 4;
	add.s64 	%rd7, %rd2, %rd6;
	ld.global.f32 	%f17, [%rd7];
	mul.wide.s32 	%rd8, %r56, 4;
	add.s64 	%rd9, %rd1, %rd8;
	ld.global.f32 	%f18, [%rd9];
	fma.rn.f32 	%f19, %f17, %f18, %f67;
	ld.global.f32 	%f20, [%rd7+4];
	add.s64 	%rd11, %rd9, %rd10;
	ld.global.f32 	%f21, [%rd11];
	fma.rn.f32 	%f22, %f20, %f21, %f19;
	ld.global.f32 	%f23, [%rd7+8];
	add.s64 	%rd12, %rd11, %rd10;
	ld.global.f32 	%f24, [%rd12];
	fma.rn.f32 	%f25, %f23, %f24, %f22;
	ld.global.f32 	%f26, [%rd7+12];
	add.s64 	%rd13, %rd12, %rd10;
	ld.global.f32 	%f27, [%rd13];
	fma.rn.f32 	%f28, %f26, %f27, %f25;
	ld.global.f32 	%f29, [%rd7+16];
	add.s64 	%rd14, %rd13, %rd10;
	ld.global.f32 	%f30, [%rd14];
	fma.rn.f32 	%f31, %f29, %f30, %f28;
	ld.global.f32 	%f32, [%rd7+20];
	add.s64 	%rd15, %rd14, %rd10;
	ld.global.f32 	%f33, [%rd15];
	fma.rn.f32 	%f34, %f32, %f33, %f31;
	ld.global.f32 	%f35, [%rd7+24];
	add.s64 	%rd16, %rd15, %rd10;
	ld.global.f32 	%f36, [%rd16];
	fma.rn.f32 	%f37, %f35, %f36, %f34;
	ld.global.f32 	%f38, [%rd7+28];
	add.s64 	%rd17, %rd16, %rd10;
	ld.global.f32 	%f39, [%rd17];
	fma.rn.f32 	%f67, %f38, %f39, %f37;
	add.s32 	%r57, %r57, 8;
	add.s32 	%r56, %r56, %r14;
	add.s32 	%r55, %r55, 8;
	setp.ne.s32 	%p6, %r57, 0;
	@%p6 bra 	$L__BB0_4;
$L__BB0_5:
	setp.eq.s32 	%p7, %r10, 0;
	@%p7 bra 	$L__BB0_13;
	and.b32  	%r22, %r29, 3;
	setp.lt.u32 	%p8, %r10, 4;
	@%p8 bra 	$L__BB0_8;
	add.s32 	%r42, %r59, %r8;
	mul.wide.s32 	%rd18, %r42, 4;
	add.s64 	%rd19, %rd2, %rd18;
	ld.global.f32 	%f41, [%rd19];
	add.s32 	%r43, %r9, %r59;
	mad.lo.s32 	%r44, %r43, %r30, %r7;
	mul.wide.s32 	%rd20, %r44, 4;
	add.s64 	%rd21, %rd1, %rd20;
	ld.global.f32 	%f42, [%rd21];
	fma.rn.f32 	%f43, %f41, %f42, %f67;
	ld.global.f32 	%f44, [%rd19+4];
	mul.wide.s32 	%rd22, %r30, 4;
	add.s64 	%rd23, %rd21, %rd22;
	ld.global.f32 	%f45, [%rd23];
	fma.rn.f32 	%f46, %f44, %f45, %f43;
	ld.global.f32 	%f47, [%rd19+8];
	add.s64 	%rd24, %rd23, %rd22;
	ld.global.f32 	%f48, [%rd24];
	fma.rn.f32 	%f49, %f47, %f48, %f46;
	ld.global.f32 	%f50, [%rd19+12];
	add.s64 	%rd25, %rd24, %rd22;
	ld.global.f32 	%f51, [%rd25];
	fma.rn.f32 	%f67, %f50, %f51, %f49;
	add.s32 	%r59, %r59, 4;
$L__BB0_8:
	setp.eq.s32 	%p9, %r22, 0;
	@%p9 bra 	$L__BB0_13;
	setp.eq.s32 	%p10, %r22, 1;
	@%p10 bra 	$L__BB0_11;
	add.s32 	%r45, %r59, %r8;
	mul.wide.s32 	%rd26, %r45, 4;
	add.s64 	%rd27, %rd2, %rd26;
	ld.global.f32 	%f53, [%rd27];
	add.s32 	%r46, %r9, %r59;
	mad.lo.s32 	%r47, %r46, %r30, %r7;
	mul.wide.s32 	%rd28, %r47, 4;
	add.s64 	%rd29, %rd1, %rd28;
	ld.global.f32 	%f54, [%rd29];
	fma.rn.f32 	%f55, %f53, %f54, %f67;
	ld.global.f32 	%f56, [%rd27+4];
	mul.wide.s32 	%rd30, %r30, 4;
	add.s64 	%rd31, %rd29, %rd30;
	ld.global.f32 	%f57, [%rd31];
	fma.rn.f32 	%f67, %f56, %f57, %f55;
	add.s32 	%r59, %r59, 2;
$L__BB0_11:
	and.b32  	%r48, %r29, 1;
	setp.eq.b32 	%p11, %r48, 1;
	not.pred 	%p12, %p11;
	@%p12 bra 	$L__BB0_13;
	add.s32 	%r49, %r59, %r8;
	mul.wide.s32 	%rd32, %r49, 4;
	add.s64 	%rd33, %rd2, %rd32;
	ld.global.f32 	%f58, [%rd33];
	add.s32 	%r50, %r9, %r59;
	mad.lo.s32 	%r51, %r50, %r30, %r7;
	mul.wide.s32 	%rd34, %r51, 4;
	add.s64 	%rd35, %rd1, %rd34;
	ld.global.f32 	%f59, [%rd35];
	fma.rn.f32 	%f67, %f58, %f59, %f67;
$L__BB0_13:
	mad.lo.s32 	%r52, %r2, %r27, %r3;
	mad.lo.s32 	%r53, %r52, %r28, %r4;
	mad.lo.s32 	%r54, %r53, %r30, %r7;
	cvta.to.global.u64 	%rd36, %rd3;
	mul.wide.s32 	%rd37, %r54, 4;
	add.s64 	%rd38, %rd36, %rd37;
	st.global.f32 	[%rd38], %f67;
$L__BB0_14:
	ret;

}


// ===== COMPILED SASS (sm_100) =====

	.target	sm_100

	.elftype	@"ET_EXEC"


//--------------------- .note.nv.tkinfo           --------------------------
	.section	.note.nv.tkinfo,"",@"SHT_NOTE"
	.sectionflags	@"SHF_NOTE_NV_TKINFO"
	.tkinfo
        /*0018*/ 	.word	0x00000002
        /*0030*/ 	.string	""
        /*0030*/ 	.string	"ptxas"
        /*0030*/ 	.string	"Cuda compilation tools, release 13.0, V13.0.88"
        /*0030*/ 	.string	"Build cuda_13.0.r13.0/compiler.36424714_0"
        /*0030*/ 	.string	"-arch sm_100 -m 64 "



//--------------------- .note.nv.cuinfo           --------------------------
	.section	.note.nv.cuinfo,"",@"SHT_NOTE"
	.sectionflags	@"SHF_NOTE_NV_CUINFO"
        /*0018*/ 	.short	0x0002
        /*001a*/ 	.short	0x0064
        /*001c*/ 	.short	0x0082
	.zero		2


//--------------------- .nv.info                  --------------------------
	.section	.nv.info,"",@"SHT_CUDA_INFO"
	.align	4


	//----- nvinfo : EIATTR_REGCOUNT
	.align		4
        /*0000*/ 	.byte	0x04, 0x2f
        /*0002*/ 	.short	(.L_1 - .L_0)
	.align		4
.L_0:
        /*0004*/ 	.word	index@(_Z27batchedMatrixMultiplicationPfS_S_iiiii)
        /*0008*/ 	.word	0x00000020


	//----- nvinfo : EIATTR_FRAME_SIZE
	.align		4
.L_1:
        /*000c*/ 	.byte	0x04, 0x11
        /*000e*/ 	.short	(.L_3 - .L_2)
	.align		4
.L_2:
        /*0010*/ 	.word	index@(_Z27batchedMatrixMultiplicationPfS_S_iiiii)
        /*0014*/ 	.word	0x00000000


	//----- nvinfo : EIATTR_MIN_STACK_SIZE
	.align		4
.L_3:
        /*0018*/ 	.byte	0x04, 0x12
        /*001a*/ 	.short	(.L_5 - .L_4)
	.align		4
.L_4:
        /*001c*/ 	.word	index@(_Z27batchedMatrixMultiplicationPfS_S_iiiii)
        /*0020*/ 	.word	0x00000000
.L_5:


//--------------------- .nv.compat                --------------------------
	.section	.nv.compat,"",@"SHT_CUDA_COMPAT_INFO"
	.align	4
        /*0000*/ 	.byte	0x02, 0x09, 0x00, 0x00, 0x02, 0x02, 0x01, 0x00, 0x02, 0x05, 0x05, 0x00, 0x03, 0x07, 0x01, 0x01
        /*0010*/ 	.byte	0x02, 0x03, 0x00, 0x00, 0x02, 0x06, 0x01, 0x00, 0x04, 0x0b, 0x08, 0x00, 0x09, 0x00, 0x00, 0x00
        /*0020*/ 	.byte	0x00, 0x00, 0x00, 0x00


//--------------------- .nv.info._Z27batchedMatrixMultiplicationPfS_S_iiiii --------------------------
	.section	.nv.info._Z27batchedMatrixMultiplicationPfS_S_iiiii,"",@"SHT_CUDA_INFO"
	.sectionflags	@""
	.align	4


	//----- nvinfo : EIATTR_CUDA_API_VERSION
	.align		4
        /*0000*/ 	.byte	0x04, 0x37
        /*0002*/ 	.short	(.L_7 - .L_6)
.L_6:
        /*0004*/ 	.word	0x00000082


	//----- nvinfo : EIATTR_KPARAM_INFO
	.align		4
.L_7:
        /*0008*/ 	.byte	0x04, 0x17
        /*000a*/ 	.short	(.L_9 - .L_8)
.L_8:
        /*000c*/ 	.word	0x00000000
        /*0010*/ 	.short	0x0007
        /*0012*/ 	.short	0x0028
        /*0014*/ 	.byte	0x00, 0xf0, 0x11, 0x00


	//----- nvinfo : EIATTR_KPARAM_INFO
	.align		4
.L_9:
        /*0018*/ 	.byte	0x04, 0x17
        /*001a*/ 	.short	(.L_11 - .L_10)
.L_10:
        /*001c*/ 	.word	0x00000000
        /*0020*/ 	.short	0x0006
        /*0022*/ 	.short	0x0024
        /*0024*/ 	.byte	0x00, 0xf0, 0x11, 0x00


	//----- nvinfo : EIATTR_KPARAM_INFO
	.align		4
.L_11:
        /*0028*/ 	.byte	0x04, 0x17
        /*002a*/ 	.short	(.L_13 - .L_12)
.L_12:
        /*002c*/ 	.word	0x00000000
        /*0030*/ 	.short	0x0005
        /*0032*/ 	.short	0x0020
        /*0034*/ 	.byte	0x00, 0xf0, 0x11, 0x00


	//----- nvinfo : EIATTR_KPARAM_INFO
	.align		4
.L_13:
        /*0038*/ 	.byte	0x04, 0x17
        /*003a*/ 	.short	(.L_15 - .L_14)
.L_14:
        /*003c*/ 	.word	0x00000000
        /*0040*/ 	.short	0x0004
        /*0042*/ 	.short	0x001c
        /*0044*/ 	.byte	0x00, 0xf0, 0x11, 0x00


	//----- nvinfo : EIATTR_KPARAM_INFO
	.align		4
.L_15:
        /*0048*/ 	.byte	0x04, 0x17
        /*004a*/ 	.short	(.L_17 - .L_16)
.L_16:
        /*004c*/ 	.word	0x00000000
        /*0050*/ 	.short	0x0003
        /*0052*/ 	.short	0x0018
        /*0054*/ 	.byte	0x00, 0xf0, 0x11, 0x00


	//----- nvinfo : EIATTR_KPARAM_INFO
	.align		4
.L_17:
        /*0058*/ 	.byte	0x04, 0x17
        /*005a*/ 	.short	(.L_19 - .L_18)
.L_18:
        /*005c*/ 	.word	0x00000000
        /*0060*/ 	.short	0x0002
        /*0062*/ 	.short	0x0010
        /*0064*/ 	.byte	0x00, 0xf5, 0x21, 0x00


	//----- nvinfo : EIATTR_KPARAM_INFO
	.align		4
.L_19:
        /*0068*/ 	.byte	0x04, 0x17
        /*006a*/ 	.short	(.L_21 - .L_20)
.L_20:
        /*006c*/ 	.word	0x00000000
        /*0070*/ 	.short	0x0001
        /*0072*/ 	.short	0x0008
        /*0074*/ 	.byte	0x00, 0xf5, 0x21, 0x00


	//----- nvinfo : EIATTR_KPARAM_INFO
	.align		4
.L_21:
        /*0078*/ 	.byte	0x04, 0x17
        /*007a*/ 	.short	(.L_23 - .L_22)
.L_22:
        /*007c*/ 	.word	0x00000000
        /*0080*/ 	.short	0x0000
        /*0082*/ 	.short	0x0000
        /*0084*/ 	.byte	0x00, 0xf5, 0x21, 0x00


	//----- nvinfo : EIATTR_SPARSE_MMA_MASK
	.align		4
.L_23:
        /*0088*/ 	.byte	0x03, 0x50
        /*008a*/ 	.short	0x0000


	//----- nvinfo : EIATTR_MAXREG_COUNT
	.align		4
        /*008c*/ 	.byte	0x03, 0x1b
        /*008e*/ 	.short	0x00ff


	//----- nvinfo : EIATTR_MERCURY_ISA_VERSION
	.align		4
        /*0090*/ 	.byte	0x03, 0x5f
        /*0092*/ 	.short	0x0101


	//----- nvinfo : EIATTR_VRC_CTA_INIT_COUNT
	.align		4
        /*0094*/ 	.byte	0x02, 0x4a
	.zero		1
	.zero		1


	//----- nvinfo : EIATTR_EXIT_INSTR_OFFSETS
	.align		4
        /*0098*/ 	.byte	0x04, 0x1c
        /*009a*/ 	.short	(.L_25 - .L_24)


	//   ....[0]....
.L_24:
        /*009c*/ 	.word	0x000001d0


	//   ....[1]....
        /*00a0*/ 	.word	0x00000a10


	//----- nvinfo : EIATTR_CBANK_PARAM_SIZE
	.align		4
.L_25:
        /*00a4*/ 	.byte	0x03, 0x19
        /*00a6*/ 	.short	0x002c


	//----- nvinfo : EIATTR_PARAM_CBANK
	.align		4
        /*00a8*/ 	.byte	0x04, 0x0a
        /*00aa*/ 	.short	(.L_27 - .L_26)
	.align		4
.L_26:
        /*00ac*/ 	.word	index@(.nv.constant0._Z27batchedMatrixMultiplicationPfS_S_iiiii)
        /*00b0*/ 	.short	0x0380
        /*00b2*/ 	.short	0x002c


	//----- nvinfo : EIATTR_SW_WAR
	.align		4
.L_27:
        /*00b4*/ 	.byte	0x04, 0x36
        /*00b6*/ 	.short	(.L_29 - .L_28)
.L_28:
        /*00b8*/ 	.word	0x00000008
.L_29:


//--------------------- .nv.callgraph             --------------------------
	.section	.nv.callgraph,"",@"SHT_CUDA_CALLGRAPH"
	.align	4
	.sectionentsize	8
	.align		4
        /*0000*/ 	.word	0x00000000
	.align		4
        /*0004*/ 	.word	0xffffffff
	.align		4
        /*0008*/ 	.word	0x00000000
	.align		4
        /*000c*/ 	.word	0xfffffffe
	.align		4
        /*0010*/ 	.word	0x00000000
	.align		4
        /*0014*/ 	.word	0xfffffffd
	.align		4
        /*0018*/ 	.word	0x00000000
	.align		4
        /*001c*/ 	.word	0xfffffffc


//--------------------- .text._Z27batchedMatrixMultiplicationPfS_S_iiiii --------------------------
	.section	.text._Z27batchedMatrixMultiplicationPfS_S_iiiii,"ax",@progbits
	.align	128
        .global         _Z27batchedMatrixMultiplicationPfS_S_iiiii
        .type           _Z27batchedMatrixMultiplicationPfS_S_iiiii,@function
        .size           _Z27batchedMatrixMultiplicationPfS_S_iiiii,(.L_x_5 - _Z27batchedMatrixMultiplicationPfS_S_iiiii)
        .other          _Z27batchedMatrixMultiplicationPfS_S_iiiii,@"STO_CUDA_ENTRY STV_DEFAULT"
_Z27batchedMatrixMultiplicationPfS_S_iiiii:
.text._Z27batchedMatrixMultiplicationPfS_S_iiiii:
[----:B------:R-:W-:Y:S08]  /*0000*/  LDC R1, c[0x0][0x37c] ;  /* 0x0000df00ff017b82 */ /* 0x000ff00000000800 */
[----:B------:R-:W0:Y:S01]  /*0010*/  LDC R0, c[0x0][0x39c] ;  /* 0x0000e700ff007b82 */ /* 0x000e220000000800 */
[----:B------:R-:W1:Y:S01]  /*0020*/  S2R R12, SR_TID.X ;  /* 0x00000000000c7919 */ /* 0x000e620000002100 */
[----:B------:R-:W2:Y:S01]  /*0030*/  LDCU UR10, c[0x0][0x3a0] ;  /* 0x00007400ff0a77ac */ /* 0x000ea20008000800 */
[----:B------:R-:W3:Y:S05]  /*0040*/  S2R R6, SR_TID.Y ;  /* 0x0000000000067919 */ /* 0x000eea0000002200 */
[----:B------:R-:W4:Y:S08]  /*0050*/  S2UR UR4, SR_CTAID.X ;  /* 0x00000000000479c3 */ /* 0x000f300000002500 */
[----:B------:R-:W-:Y:S01]  /*0060*/  S2UR UR6, SR_CTAID.Z ;  /* 0x00000000000679c3 */ /* 0x000fe20000002700 */
[----:B0-----:R-:W0:Y:S07]  /*0070*/  I2F.U32.RP R2, R0 ;  /* 0x0000000000027306 */ /* 0x001e2e0000209000 */
[----:B------:R-:W3:Y:S01]  /*0080*/  LDC R9, c[0x0][0x364] ;  /* 0x0000d900ff097b82 */ /* 0x000ee20000000800 */
[----:B------:R-:W4:Y:S07]  /*0090*/  LDCU UR5, c[0x0][0x360] ;  /* 0x00006c00ff0577ac */ /* 0x000f2e0008000800 */
[----:B------:R-:W3:Y:S01]  /*00a0*/  S2UR UR7, SR_CTAID.Y ;  /* 0x00000000000779c3 */ /* 0x000ee20000002600 */
[----:B0-----:R-:W0:Y:S01]  /*00b0*/  MUFU.RCP R2, R2 ;  /* 0x0000000200027308 */ /* 0x001e220000001000 */
[----:B----4-:R-:W-:Y:S01]  /*00c0*/  UIMAD UR4, UR4, UR5, URZ ;  /* 0x00000005040472a4 */ /* 0x010fe2000f8e02ff */
[----:B0-----:R-:W-:-:S05]  /*00d0*/  IADD3 R4, PT, PT, R2, 0xffffffe, RZ ;  /* 0x0ffffffe02047810 */ /* 0x001fca0007ffe0ff */
[----:B------:R-:W0:Y:S01]  /*00e0*/  LDC R2, c[0x0][0x3a8] ;  /* 0x0000ea00ff027b82 */ /* 0x000e220000000800 */
[----:B------:R4:W5:Y:S02]  /*00f0*/  F2I.FTZ.U32.TRUNC.NTZ R5, R4 ;  /* 0x0000000400057305 */ /* 0x000964000021f000 */
[----:B----4-:R-:W-:Y:S01]  /*0100*/  HFMA2 R4, -RZ, RZ, 0, 0 ;  /* 0x00000000ff047431 */ /* 0x010fe200000001ff */
[----:B-----5:R-:W-:-:S05]  /*0110*/  IADD3 R3, PT, PT, RZ, -R5, RZ ;  /* 0x80000005ff037210 */ /* 0x020fca0007ffe0ff */
[----:B------:R-:W-:-:S04]  /*0120*/  IMAD R3, R3, R0, RZ ;  /* 0x0000000003037224 */ /* 0x000fc800078e02ff */
[----:B------:R-:W-:Y:S01]  /*0130*/  IMAD.HI.U32 R3, R5, R3, R4 ;  /* 0x0000000305037227 */ /* 0x000fe200078e0004 */
[----:B-1----:R-:W-:-:S03]  /*0140*/  IADD3 R5, PT, PT, R12, UR4, RZ ;  /* 0x000000040c057c10 */ /* 0x002fc6000fffe0ff */
[----:B---3--:R-:W-:Y:S01]  /*0150*/  IMAD R4, R9, UR7, R6 ;  /* 0x0000000709047c24 */ /* 0x008fe2000f8e0206 */
[----:B0-----:R-:W-:Y:S01]  /*0160*/  ISETP.GE.AND P0, PT, R5, R2, PT ;  /* 0x000000020500720c */ /* 0x001fe20003f06270 */
[----:B------:R-:W-:-:S03]  /*0170*/  IMAD.HI.U32 R3, R3, UR6, RZ ;  /* 0x0000000603037c27 */ /* 0x000fc6000f8e00ff */
[----:B--2---:R-:W-:Y:S02]  /*0180*/  ISETP.GE.OR P0, PT, R4, UR10, P0 ;  /* 0x0000000a04007c0c */ /* 0x004fe40008706670 */
[----:B------:R-:W-:-:S05]  /*0190*/  IADD3 R7, PT, PT, -R3, RZ, RZ ;  /* 0x000000ff03077210 */ /* 0x000fca0007ffe1ff */
[----:B------:R-:W-:-:S05]  /*01a0*/  IMAD R7, R0, R7, UR6 ;  /* 0x0000000600077e24 */ /* 0x000fca000f8e0207 */
[----:B------:R-:W-:-:S13]  /*01b0*/  ISETP.GE.U32.AND P1, PT, R7, R0, PT ;  /* 0x000000000700720c */ /* 0x000fda0003f26070 */
[----:B------:R-:W-:Y:S01]  /*01c0*/  @P1 IADD3 R7, PT, PT, R7, -R0, RZ ;  /* 0x8000000007071210 */ /* 0x000fe20007ffe0ff */
[----:B------:R-:W-:Y:S06]  /*01d0*/  @P0 EXIT ;  /* 0x000000000000094d */ /* 0x000fec0003800000 */
[----:B------:R-:W0:Y:S01]  /*01e0*/  LDC R6, c[0x0][0x3a4] ;  /* 0x0000e900ff067b82 */ /* 0x000e220000000800 */
[----:B------:R-:W-:Y:S01]  /*01f0*/  ISETP.GE.U32.AND P0, PT, R7, R0, PT ;  /* 0x000000000700720c */ /* 0x000fe20003f06070 */
[----:B------:R-:W1:Y:S01]  /*0200*/  LDCU.64 UR8, c[0x0][0x358] ;  /* 0x00006b00ff0877ac */ /* 0x000e620008000a00 */
[----:B------:R-:W-:Y:S02]  /*0210*/  ISETP.NE.U32.AND P2, PT, R0, RZ, PT ;  /* 0x000000ff0000720c */ /* 0x000fe40003f45070 */
[----:B------:R-:W-:Y:S02]  /*0220*/  @P1 IADD3 R3, PT, PT, R3, 0x1, RZ ;  /* 0x0000000103031810 */ /* 0x000fe40007ffe0ff */
[----:B------:R-:W-:-:S07]  /*0230*/  MOV R16, RZ ;  /* 0x000000ff00107202 */ /* 0x000fce0000000f00 */
[----:B------:R-:W-:Y:S02]  /*0240*/  @P0 IADD3 R3, PT, PT, R3, 0x1, RZ ;  /* 0x0000000103030810 */ /* 0x000fe40007ffe0ff */
[----:B------:R-:W-:-:S04]  /*0250*/  @!P2 LOP3.LUT R3, RZ, R0, RZ, 0x33, !PT ;  /* 0x00000000ff03a212 */ /* 0x000fc800078e33ff */
[----:B------:R-:W-:Y:S02]  /*0260*/  IADD3 R7, PT, PT, -R3, RZ, RZ ;  /* 0x000000ff03077210 */ /* 0x000fe40007ffe1ff */
[----:B0-----:R-:W-:-:S03]  /*0270*/  ISETP.GE.AND P0, PT, R6, 0x1, PT ;  /* 0x000000010600780c */ /* 0x001fc60003f06270 */
[----:B------:R-:W-:-:S10]  /*0280*/  IMAD R8, R0, R7, UR6 ;  /* 0x0000000600087e24 */ /* 0x000fd4000f8e0207 */
[----:B-1----:R-:W-:Y:S05]  /*0290*/  @!P0 BRA `(.L_x_0) ;  /* 0x0000000400c48947 */ /* 0x002fea0003800000 */
[C---:B------:R-:W-:Y:S01]  /*02a0*/  ISETP.GE.U32.AND P0, PT, R6.reuse, 0x8, PT ;  /* 0x000000080600780c */ /* 0x040fe20003f06070 */
[----:B------:R-:W-:Y:S01]  /*02b0*/  IMAD R11, R3, R0, R8 ;  /* 0x00000000030b7224 */ /* 0x000fe200078e0208 */
[----:B------:R-:W-:Y:S01]  /*02c0*/  LOP3.LUT R9, R6, 0x7, RZ, 0xc0, !PT ;  /* 0x0000000706097812 */ /* 0x000fe200078ec0ff */
[----:B------:R-:W-:Y:S01]  /*02d0*/  HFMA2 R10, -RZ, RZ, 0, 0 ;  /* 0x00000000ff0a7431 */ /* 0x000fe200000001ff */
[----:B------:R-:W-:Y:S01]  /*02e0*/  MOV R16, RZ ;  /* 0x000000ff00107202 */ /* 0x000fe20000000f00 */
[----:B------:R-:W-:Y:S01]  /*02f0*/  IMAD R19, R11, UR10, R4 ;  /* 0x0000000a0b137c24 */ /* 0x000fe2000f8e0204 */
[----:B------:R-:W-:-:S03]  /*0300*/  ISETP.NE.AND P1, PT, R9, RZ, PT ;  /* 0x000000ff0900720c */ /* 0x000fc60003f25270 */
[----:B------:R-:W-:-:S04]  /*0310*/  IMAD R19, R19, R6, RZ ;  /* 0x0000000613137224 */ /* 0x000fc800078e02ff */
[----:B------:R-:W-:Y:S06]  /*0320*/  @!P0 BRA `(.L_x_1) ;  /* 0x0000000000bc8947 */ /* 0x000fec0003800000 */
[----:B------:R-:W-:Y:S01]  /*0330*/  IMAD R7, R2, UR6, RZ ;  /* 0x0000000602077c24 */ /* 0x000fe2000f8e02ff */
[----:B------:R-:W-:Y:S02]  /*0340*/  LOP3.LUT R10, R6, 0x7ffffff8, RZ, 0xc0, !PT ;  /* 0x7ffffff8060a7812 */ /* 0x000fe400078ec0ff */
[----:B------:R-:W-:Y:S01]  /*0350*/  MOV R16, RZ ;  /* 0x000000ff00107202 */ /* 0x000fe20000000f00 */
[----:B------:R-:W-:Y:S01]  /*0360*/  IMAD R7, R7, R6, R12 ;  /* 0x0000000607077224 */ /* 0x000fe200078e020c */
[----:B------:R-:W-:Y:S02]  /*0370*/  MOV R18, R19 ;  /* 0x0000001300127202 */ /* 0x000fe40000000f00 */
[----:B------:R-:W-:Y:S02]  /*0380*/  IADD3 R26, PT, PT, -R10, RZ, RZ ;  /* 0x000000ff0a1a7210 */ /* 0x000fe40007ffe1ff */
[----:B------:R-:W-:-:S07]  /*0390*/  IADD3 R7, PT, PT, R7, UR4, RZ ;  /* 0x0000000407077c10 */ /* 0x000fce000fffe0ff */
.L_x_2:
[----:B------:R-:W0:Y:S08]  /*03a0*/  LDC.64 R20, c[0x0][0x388] ;  /* 0x0000e200ff147b82 */ /* 0x000e300000000a00 */
[----:B------:R-:W1:Y:S01]  /*03b0*/  LDC.64 R12, c[0x0][0x380] ;  /* 0x0000e000ff0c7b82 */ /* 0x000e620000000a00 */
[----:B0-----:R-:W-:-:S05]  /*03c0*/  IMAD.WIDE R20, R7, 0x4, R20 ;  /* 0x0000000407147825 */ /* 0x001fca00078e0214 */
[----:B------:R0:W2:Y:S01]  /*03d0*/  LDG.E R17, desc[UR8][R20.64] ;  /* 0x0000000814117981 */ /* 0x0000a2000c1e1900 */
[----:B-1----:R-:W-:-:S05]  /*03e0*/  IMAD.WIDE R12, R18, 0x4, R12 ;  /* 0x00000004120c7825 */ /* 0x002fca00078e020c */
[----:B------:R-:W2:Y:S01]  /*03f0*/  LDG.E R29, desc[UR8][R12.64] ;  /* 0x000000080c1d7981 */ /* 0x000ea2000c1e1900 */
[----:B0-----:R-:W-:-:S03]  /*0400*/  IMAD.WIDE R20, R2, 0x4, R20 ;  /* 0x0000000402147825 */ /* 0x001fc600078e0214 */
[----:B------:R-:W3:Y:S04]  /*0410*/  LDG.E R24, desc[UR8][R12.64+0x4] ;  /* 0x000004080c187981 */ /* 0x000ee8000c1e1900 */
[----:B------:R-:W3:Y:S01]  /*0420*/  LDG.E R25, desc[UR8][R20.64] ;  /* 0x0000000814197981 */ /* 0x000ee2000c1e1900 */
[----:B------:R-:W-:-:S03]  /*0430*/  IMAD.WIDE R22, R2, 0x4, R20 ;  /* 0x0000000402167825 */ /* 0x000fc600078e0214 */
[----:B------:R-:W4:Y:S04]  /*0440*/  LDG.E R27, desc[UR8][R12.64+0x8] ;  /* 0x000008080c1b7981 */ /* 0x000f28000c1e1900 */
[----:B------:R2:W4:Y:S01]  /*0450*/  LDG.E R28, desc[UR8][R22.64] ;  /* 0x00000008161c7981 */ /* 0x000522000c1e1900 */
[----:B------:R-:W-:-:S04]  /*0460*/  IMAD.WIDE R14, R2, 0x4, R22 ;  /* 0x00000004020e7825 */ /* 0x000fc800078e0216 */
[----:B--2---:R-:W-:Y:S01]  /*0470*/  FFMA R23, R29, R17, R16 ;  /* 0x000000111d177223 */ /* 0x004fe20000000010 */
[----:B------:R-:W-:Y:S01]  /*0480*/  IMAD.WIDE R16, R2, 0x4, R14 ;  /* 0x0000000402107825 */ /* 0x000fe200078e020e */
[----:B------:R3:W2:Y:S04]  /*0490*/  LDG.E R29, desc[UR8][R14.64] ;  /* 0x000000080e1d7981 */ /* 0x0006a8000c1e1900 */
[----:B------:R-:W5:Y:S01]  /*04a0*/  LDG.E R22, desc[UR8][R16.64] ;  /* 0x0000000810167981 */ /* 0x000f62000c1e1900 */
[----:B---3--:R-:W-:Y:S01]  /*04b0*/  FFMA R14, R24, R25, R23 ;  /* 0x00000019180e7223 */ /* 0x008fe20000000017 */
[C---:B------:R-:W-:Y:S02]  /*04c0*/  IMAD.WIDE R24, R2.reuse, 0x4, R16 ;  /* 0x0000000402187825 */ /* 0x040fe400078e0210 */
[----:B------:R-:W2:Y:S02]  /*04d0*/  LDG.E R16, desc[UR8][R12.64+0xc] ;  /* 0x00000c080c107981 */ /* 0x000ea4000c1e1900 */
[----:B----4-:R-:W-:Y:S01]  /*04e0*/  FFMA R27, R27, R28, R14 ;  /* 0x0000001c1b1b7223 */ /* 0x010fe2000000000e */
[C---:B------:R-:W-:Y:S01]  /*04f0*/  IMAD.WIDE R20, R2.reuse, 0x4, R24 ;  /* 0x0000000402147825 */ /* 0x040fe200078e0218 */
[----:B------:R-:W5:Y:S04]  /*0500*/  LDG.E R28, desc[UR8][R12.64+0x10] ;  /* 0x000010080c1c7981 */ /* 0x000f68000c1e1900 */
[----:B------:R-:W3:Y:S01]  /*0510*/  LDG.E R23, desc[UR8][R24.64] ;  /* 0x0000000818177981 */ /* 0x000ee2000c1e1900 */
[----:B------:R-:W-:-:S03]  /*0520*/  IMAD.WIDE R14, R2, 0x4, R20 ;  /* 0x00000004020e7825 */ /* 0x000fc600078e0214 */
[----:B------:R-:W4:Y:S04]  /*0530*/  LDG.E R17, desc[UR8][R12.64+0x18] ;  /* 0x000018080c117981 */ /* 0x000f28000c1e1900 */
[----:B------:R-:W4:Y:S04]  /*0540*/  LDG.E R14, desc[UR8][R14.64] ;  /* 0x000000080e0e7981 */ /* 0x000f28000c1e1900 */
[----:B------:R-:W3:Y:S04]  /*0550*/  LDG.E R24, desc[UR8][R12.64+0x14] ;  /* 0x000014080c187981 */ /* 0x000ee8000c1e1900 */
[----:B------:R-:W4:Y:S04]  /*0560*/  LDG.E R25, desc[UR8][R12.64+0x1c] ;  /* 0x00001c080c197981 */ /* 0x000f28000c1e1900 */
[----:B------:R-:W4:Y:S01]  /*0570*/  LDG.E R12, desc[UR8][R20.64] ;  /* 0x00000008140c7981 */ /* 0x000f22000c1e1900 */
[----:B------:R-:W-:-:S04]  /*0580*/  IADD3 R26, PT, PT, R26, 0x8, RZ ;  /* 0x000000081a1a7810 */ /* 0x000fc80007ffe0ff */
[----:B------:R-:W-:Y:S02]  /*0590*/  ISETP.NE.AND P0, PT, R26, RZ, PT ;  /* 0x000000ff1a00720c */ /* 0x000fe40003f05270 */
[----:B------:R-:W-:Y:S02]  /*05a0*/  IADD3 R18, PT, PT, R18, 0x8, RZ ;  /* 0x0000000812127810 */ /* 0x000fe40007ffe0ff */
[----:B------:R-:W-:Y:S01]  /*05b0*/  LEA R7, R2, R7, 0x3 ;  /* 0x0000000702077211 */ /* 0x000fe200078e18ff */
[----:B--2---:R-:W-:-:S04]  /*05c0*/  FFMA R27, R16, R29, R27 ;  /* 0x0000001d101b7223 */ /* 0x004fc8000000001b */
[----:B-----5:R-:W-:-:S04]  /*05d0*/  FFMA R27, R28, R22, R27 ;  /* 0x000000161c1b7223 */ /* 0x020fc8000000001b */
[----:B---3--:R-:W-:-:S04]  /*05e0*/  FFMA R24, R24, R23, R27 ;  /* 0x0000001718187223 */ /* 0x008fc8000000001b */
[----:B----4-:R-:W-:-:S04]  /*05f0*/  FFMA R24, R17, R12, R24 ;  /* 0x0000000c11187223 */ /* 0x010fc80000000018 */
[----:B------:R-:W-:Y:S01]  /*0600*/  FFMA R16, R25, R14, R24 ;  /* 0x0000000e19107223 */ /* 0x000fe20000000018 */
[----:B------:R-:W-:Y:S06]  /*0610*/  @P0 BRA `(.L_x_2) ;  /* 0xfffffffc00600947 */ /* 0x000fec000383ffff */
.L_x_1:
[----:B------:R-:W-:Y:S05]  /*0620*/  @!P1 BRA `(.L_x_0) ;  /* 0x0000000000e09947 */ /* 0x000fea0003800000 */
[----:B------:R-:W-:Y:S02]  /*0630*/  ISETP.GE.U32.AND P0, PT, R9, 0x4, PT ;  /* 0x000000040900780c */ /* 0x000fe40003f06070 */
[----:B------:R-:W-:-:S04]  /*0640*/  LOP3.LUT R7, R6, 0x3, RZ, 0xc0, !PT ;  /* 0x0000000306077812 */ /* 0x000fc800078ec0ff */
[----:B------:R-:W-:-:S07]  /*0650*/  ISETP.NE.AND P1, PT, R7, RZ, PT ;  /* 0x000000ff0700720c */ /* 0x000fce0003f25270 */
[----:B------:R-:W-:Y:S06]  /*0660*/  @!P0 BRA `(.L_x_3) ;  /* 0x00000000005c8947 */ /* 0x000fec0003800000 */
[----:B------:R-:W0:Y:S01]  /*0670*/  LDC.64 R20, c[0x0][0x388] ;  /* 0x0000e200ff147b82 */ /* 0x000e220000000a00 */
[----:B------:R-:W-:-:S04]  /*0680*/  IMAD R9, R11, R6, R10 ;  /* 0x000000060b097224 */ /* 0x000fc800078e020a */
[----:B------:R-:W-:Y:S01]  /*0690*/  IMAD R15, R9, R2, R5 ;  /* 0x00000002090f7224 */ /* 0x000fe200078e0205 */
[----:B------:R-:W-:Y:S02]  /*06a0*/  IADD3 R9, PT, PT, R19, R10, RZ ;  /* 0x0000000a13097210 */ /* 0x000fe40007ffe0ff */
[----:B------:R-:W1:Y:S01]  /*06b0*/  LDC.64 R12, c[0x0][0x380] ;  /* 0x0000e000ff0c7b82 */ /* 0x000e620000000a00 */
[----:B0-----:R-:W-:-:S04]  /*06c0*/  IMAD.WIDE R20, R15, 0x4, R20 ;  /* 0x000000040f147825 */ /* 0x001fc800078e0214 */
[----:B------:R-:W-:Y:S02]  /*06d0*/  IMAD.WIDE R14, R2, 0x4, R20 ;  /* 0x00000004020e7825 */ /* 0x000fe400078e0214 */
[----:B------:R-:W2:Y:S02]  /*06e0*/  LDG.E R20, desc[UR8][R20.64] ;  /* 0x0000000814147981 */ /* 0x000ea4000c1e1900 */
[----:B-1----:R-:W-:-:S04]  /*06f0*/  IMAD.WIDE R12, R9, 0x4, R12 ;  /* 0x00000004090c7825 */ /* 0x002fc800078e020c */
[C---:B------:R-:W-:Y:S01]  /*0700*/  IMAD.WIDE R22, R2.reuse, 0x4, R14 ;  /* 0x0000000402167825 */ /* 0x040fe200078e020e */
[----:B------:R-:W2:Y:S04]  /*0710*/  LDG.E R9, desc[UR8][R12.64] ;  /* 0x000000080c097981 */ /* 0x000ea8000c1e1900 */
[----:B------:R-:W3:Y:S01]  /*0720*/  LDG.E R14, desc[UR8][R14.64] ;  /* 0x000000080e0e7981 */ /* 0x000ee2000c1e1900 */
[----:B------:R-:W-:-:S03]  /*0730*/  IMAD.WIDE R24, R2, 0x4, R22 ;  /* 0x0000000402187825 */ /* 0x000fc600078e0216 */
[----:B------:R-:W3:Y:S04]  /*0740*/  LDG.E R18, desc[UR8][R12.64+0x4] ;  /* 0x000004080c127981 */ /* 0x000ee8000c1e1900 */
[----:B------:R-:W4:Y:S04]  /*0750*/  LDG.E R17, desc[UR8][R22.64] ;  /* 0x0000000816117981 */ /* 0x000f28000c1e1900 */
[----:B------:R-:W4:Y:S04]  /*0760*/  LDG.E R26, desc[UR8][R12.64+0x8] ;  /* 0x000008080c1a7981 */ /* 0x000f28000c1e1900 */
[----:B------:R-:W5:Y:S04]  /*0770*/  LDG.E R28, desc[UR8][R12.64+0xc] ;  /* 0x00000c080c1c7981 */ /* 0x000f68000c1e1900 */
[----:B------:R-:W5:Y:S01]  /*0780*/  LDG.E R24, desc[UR8][R24.64] ;  /* 0x0000000818187981 */ /* 0x000f62000c1e1900 */
[----:B------:R-:W-:Y:S01]  /*0790*/  IADD3 R10, PT, PT, R10, 0x4, RZ ;  /* 0x000000040a0a7810 */ /* 0x000fe20007ffe0ff */
[----:B--2---:R-:W-:-:S04]  /*07a0*/  FFMA R9, R9, R20, R16 ;  /* 0x0000001409097223 */ /* 0x004fc80000000010 */
[----:B---3--:R-:W-:-:S04]  /*07b0*/  FFMA R9, R18, R14, R9 ;  /* 0x0000000e12097223 */ /* 0x008fc80000000009 */
[----:B----4-:R-:W-:-:S04]  /*07c0*/  FFMA R9, R26, R17, R9 ;  /* 0x000000111a097223 */ /* 0x010fc80000000009 */
[----:B-----5:R-:W-:-:S07]  /*07d0*/  FFMA R16, R28, R24, R9 ;  /* 0x000000181c107223 */ /* 0x020fce0000000009 */
.L_x_3:
[----:B------:R-:W-:Y:S05]  /*07e0*/  @!P1 BRA `(.L_x_0) ;  /* 0x0000000000709947 */ /* 0x000fea0003800000 */
[----:B------:R-:W0:Y:S01]  /*07f0*/  LDC.64 R12, c[0x0][0x388] ;  /* 0x0000e200ff0c7b82 */ /* 0x000e220000000a00 */
[----:B------:R-:W-:Y:S02]  /*0800*/  ISETP.NE.AND P0, PT, R7, 0x1, PT ;  /* 0x000000010700780c */ /* 0x000fe40003f05270 */
[----:B------:R-:W-:-:S04]  /*0810*/  LOP3.LUT R7, R6, 0x1, RZ, 0xc0, !PT ;  /* 0x0000000106077812 */ /* 0x000fc800078ec0ff */
[----:B------:R-:W-:Y:S01]  /*0820*/  ISETP.NE.U32.AND P1, PT, R7, 0x1, PT ;  /* 0x000000010700780c */ /* 0x000fe20003f25070 */
[----:B------:R-:W1:Y:S06]  /*0830*/  LDC.64 R22, c[0x0][0x380] ;  /* 0x0000e000ff167b82 */ /* 0x000e6c0000000a00 */
[----:B------:R-:W-:Y:S01]  /*0840*/  @P0 IMAD R9, R11, R6, R10 ;  /* 0x000000060b090224 */ /* 0x000fe200078e020a */
[----:B------:R-:W-:Y:S01]  /*0850*/  @P0 IADD3 R7, PT, PT, R19, R10, RZ ;  /* 0x0000000a13070210 */ /* 0x000fe20007ffe0ff */
[----:B------:R-:W2:Y:S01]  /*0860*/  LDC.64 R14, c[0x0][0x380] ;  /* 0x0000e000ff0e7b82 */ /* 0x000ea20000000a00 */
[----:B------:R-:W-:Y:S01]  /*0870*/  @P0 IADD3 R10, PT, PT, R10, 0x2, RZ ;  /* 0x000000020a0a0810 */ /* 0x000fe20007ffe0ff */
[----:B------:R-:W-:-:S03]  /*0880*/  @P0 IMAD R9, R9, R2, R5 ;  /* 0x0000000209090224 */ /* 0x000fc600078e0205 */
[----:B------:R-:W-:Y:S01]  /*0890*/  @!P1 IADD3 R19, PT, PT, R19, R10, RZ ;  /* 0x0000000a13139210 */ /* 0x000fe20007ffe0ff */
[----:B------:R-:W-:Y:S02]  /*08a0*/  @!P1 IMAD R6, R11, R6, R10 ;  /* 0x000000060b069224 */ /* 0x000fe400078e020a */
[----:B------:R-:W3:Y:S01]  /*08b0*/  LDC.64 R20, c[0x0][0x388] ;  /* 0x0000e200ff147b82 */ /* 0x000ee20000000a00 */
[----:B0-----:R-:W-:-:S04]  /*08c0*/  @P0 IMAD.WIDE R12, R9, 0x4, R12 ;  /* 0x00000004090c0825 */ /* 0x001fc800078e020c */
[----:B------:R-:W-:Y:S01]  /*08d0*/  @!P1 IMAD R9, R6, R2, R5 ;  /* 0x0000000206099224 */ /* 0x000fe200078e0205 */
[----:B------:R-:W4:Y:S01]  /*08e0*/  @P0 LDG.E R10, desc[UR8][R12.64] ;  /* 0x000000080c0a0981 */ /* 0x000f22000c1e1900 */
[----:B-1----:R-:W-:-:S04]  /*08f0*/  @P0 IMAD.WIDE R22, R7, 0x4, R22 ;  /* 0x0000000407160825 */ /* 0x002fc800078e0216 */
[----:B------:R-:W-:Y:S01]  /*0900*/  @P0 IMAD.WIDE R6, R2, 0x4, R12 ;  /* 0x0000000402060825 */ /* 0x000fe200078e020c */
[----:B------:R-:W4:Y:S03]  /*0910*/  @P0 LDG.E R11, desc[UR8][R22.64] ;  /* 0x00000008160b0981 */ /* 0x000f26000c1e1900 */
[----:B--2---:R-:W-:Y:S01]  /*0920*/  @!P1 IMAD.WIDE R14, R19, 0x4, R14 ;  /* 0x00000004130e9825 */ /* 0x004fe200078e020e */
[----:B------:R-:W2:Y:S04]  /*0930*/  @P0 LDG.E R17, desc[UR8][R22.64+0x4] ;  /* 0x0000040816110981 */ /* 0x000ea8000c1e1900 */
[----:B------:R-:W2:Y:S01]  /*0940*/  @P0 LDG.E R6, desc[UR8][R6.64] ;  /* 0x0000000806060981 */ /* 0x000ea2000c1e1900 */
[----:B---3--:R-:W-:-:S03]  /*0950*/  @!P1 IMAD.WIDE R20, R9, 0x4, R20 ;  /* 0x0000000409149825 */ /* 0x008fc600078e0214 */
[----:B------:R-:W3:Y:S04]  /*0960*/  @!P1 LDG.E R15, desc[UR8][R14.64] ;  /* 0x000000080e0f9981 */ /* 0x000ee8000c1e1900 */
[----:B------:R-:W3:Y:S01]  /*0970*/  @!P1 LDG.E R20, desc[UR8][R20.64] ;  /* 0x0000000814149981 */ /* 0x000ee2000c1e1900 */
[----:B----4-:R-:W-:-:S04]  /*0980*/  @P0 FFMA R10, R11, R10, R16 ;  /* 0x0000000a0b0a0223 */ /* 0x010fc80000000010 */
[----:B--2---:R-:W-:-:S04]  /*0990*/  @P0 FFMA R16, R17, R6, R10 ;  /* 0x0000000611100223 */ /* 0x004fc8000000000a */
[----:B---3--:R-:W-:-:S07]  /*09a0*/  @!P1 FFMA R16, R15, R20, R16 ;  /* 0x000000140f109223 */ /* 0x008fce0000000010 */
.L_x_0:
[----:B------:R-:W0:Y:S01]  /*09b0*/  LDC.64 R6, c[0x0][0x390] ;  /* 0x0000e400ff067b82 */ /* 0x000e220000000a00 */
[----:B------:R-:W-:-:S04]  /*09c0*/  IMAD R3, R3, R0, R8 ;  /* 0x0000000003037224 */ /* 0x000fc800078e0208 */
[----:B------:R-:W-:-:S04]  /*09d0*/  IMAD R3, R3, UR10, R4 ;  /* 0x0000000a03037c24 */ /* 0x000fc8000f8e0204 */
[----:B------:R-:W-:-:S04]  /*09e0*/  IMAD R3, R3, R2, R5 ;  /* 0x0000000203037224 */ /* 0x000fc800078e0205 */
[----:B0-----:R-:W-:-:S05]  /*09f0*/  IMAD.WIDE R2, R3, 0x4, R6 ;  /* 0x0000000403027825 */ /* 0x001fca00078e0206 */
[----:B------:R-:W-:Y:S01]  /*0a00*/  STG.E desc[UR8][R2.64], R16 ;  /* 0x0000001002007986 */ /* 0x000fe2000c101908 */
[----:B------:R-:W-:Y:S05]  /*0a10*/  EXIT ;  /* 0x000000000000794d */ /* 0x000fea0003800000 */
.L_x_4:
[----:B------:R-:W-:-:S00]  /*0a20*/  BRA `(.L_x_4) ;  /* 0xfffffffc00fc7947 */ /* 0x000fc0000383ffff */
[----:B------:R-:W-:-:S00]  /*0a30*/  NOP ;  /* 0x0000000000007918 */ /* 0x000fc00000000000 */
        /* <DEDUP_REMOVED lines=12> */
.L_x_5:


//--------------------- .nv.shared.reserved.0     --------------------------
	.section	.nv.shared.reserved.0,"aw",@nobits
	.weak		__nv_reservedSMEM_offset_0_alias
	.size		__nv_reservedSMEM_offset_0_alias, 0, 64
	.other		__nv_reservedSMEM_offset_0_alias,@"STO_CUDA_RESERVED_SHARED STV_DEFAULT"
__nv_reservedSMEM_offset_0_alias:
	.zero		0
	.zero		64


//--------------------- .nv.constant0._Z27batchedMatrixMultiplicationPfS_S_iiiii --------------------------
	.section	.nv.constant0._Z27batchedMatrixMultiplicationPfS_S_iiiii,"a",@progbits
	.sectionflags	@""
	.align	4
.nv.constant0._Z27batchedMatrixMultiplicationPfS_S_iiiii:
	.zero		940


//--------------------- SYMBOLS --------------------------

	.type		.nv.reservedSmem.offset0,@object
	.size		.nv.reservedSmem.offset0,0x4
